//
// Generated by NVIDIA NVVM Compiler
//
// Compiler Build ID: CL-36424714
// Cuda compilation tools, release 13.0, V13.0.88
// Based on NVVM 20.0.0
//

.version 9.0
.target sm_100
.address_size 64

	// .globl	default_function_kernel

.visible .entry default_function_kernel(
	.param .u64 .ptr .align 1 default_function_kernel_param_0,
	.param .u64 .ptr .align 1 default_function_kernel_param_1
)
.maxntid 32
{
	.reg .pred 	%p<3>;
	.reg .b32 	%r<13>;
	.reg .b32 	%f<13>;
	.reg .b64 	%rd<9>;

	ld.param.u64 	%rd3, [default_function_kernel_param_0];
	ld.param.u64 	%rd4, [default_function_kernel_param_1];
	cvta.to.global.u64 	%rd5, %rd3;
	cvta.to.global.u64 	%rd6, %rd4;
	mov.u32 	%r2, %ctaid.x;
	shl.b32 	%r3, %r2, 5;
	mov.u32 	%r4, %tid.x;
	or.b32  	%r5, %r3, %r4;
	mul.wide.u32 	%rd7, %r5, 4;
	add.s64 	%rd1, %rd6, %rd7;
	and.b32  	%r1, %r4, 3;
	shr.u32 	%r6, %r4, 2;
	mul.lo.s32 	%r7, %r6, 7;
	shl.b32 	%r8, %r4, 1;
	and.b32  	%r9, %r8, 6;
	mad.lo.s32 	%r10, %r2, 56, %r7;
	add.s32 	%r11, %r10, %r9;
	add.s32 	%r12, %r11, -1;
	setp.eq.s32 	%p1, %r1, 0;
	mul.wide.s32 	%rd8, %r12, 4;
	add.s64 	%rd2, %rd5, %rd8;
	mov.f32 	%f11, 0fFF7FFFFD;
	@%p1 bra 	$L__BB0_2;
	ld.global.nc.f32 	%f11, [%rd2];
$L__BB0_2:
	max.f32 	%f8, %f11, 0fFF7FFFFD;
	ld.global.nc.f32 	%f9, [%rd2+4];
	max.f32 	%f3, %f8, %f9;
	setp.eq.s32 	%p2, %r1, 3;
	mov.f32 	%f12, 0fFF7FFFFD;
	@%p2 bra 	$L__BB0_4;
	ld.global.nc.f32 	%f12, [%rd2+8];
$L__BB0_4:
	max.f32 	%f10, %f3, %f12;
	st.global.f32 	[%rd1], %f10;
	ret;

}


// ===== COMPILED SASS (sm_100) =====

	.target	sm_100

	.elftype	@"ET_EXEC"


//--------------------- .note.nv.tkinfo           --------------------------
	.section	.note.nv.tkinfo,"",@"SHT_NOTE"
	.sectionflags	@"SHF_NOTE_NV_TKINFO"
	.tkinfo
        /*0018*/ 	.word	0x00000002
        /*0030*/ 	.string	""
        /*0030*/ 	.string	"ptxas"
        /*0030*/ 	.string	"Cuda compilation tools, release 13.0, V13.0.88"
        /*0030*/ 	.string	"Build cuda_13.0.r13.0/compiler.36424714_0"
        /*0030*/ 	.string	"-arch sm_100 -m 64 "



//--------------------- .note.nv.cuinfo           --------------------------
	.section	.note.nv.cuinfo,"",@"SHT_NOTE"
	.sectionflags	@"SHF_NOTE_NV_CUINFO"
        /*0018*/ 	.short	0x0002
        /*001a*/ 	.short	0x0064
        /*001c*/ 	.short	0x0082
	.zero		2


//--------------------- .nv.info                  --------------------------
	.section	.nv.info,"",@"SHT_CUDA_INFO"
	.align	4


	//----- nvinfo : EIATTR_REGCOUNT
	.align		4
        /*0000*/ 	.byte	0x04, 0x2f
        /*0002*/ 	.short	(.L_1 - .L_0)
	.align		4
.L_0:
        /*0004*/ 	.word	index@(default_function_kernel)
        /*0008*/ 	.word	0x0000000e


	//----- nvinfo : EIATTR_FRAME_SIZE
	.align		4
.L_1:
        /*000c*/ 	.byte	0x04, 0x11
        /*000e*/ 	.short	(.L_3 - .L_2)
	.align		4
.L_2:
        /*0010*/ 	.word	index@(default_function_kernel)
        /*0014*/ 	.word	0x00000000


	//----- nvinfo : EIATTR_MIN_STACK_SIZE
	.align		4
.L_3:
        /*0018*/ 	.byte	0x04, 0x12
        /*001a*/ 	.short	(.L_5 - .L_4)
	.align		4
.L_4:
        /*001c*/ 	.word	index@(default_function_kernel)
        /*0020*/ 	.word	0x00000000
.L_5:


//--------------------- .nv.compat                --------------------------
	.section	.nv.compat,"",@"SHT_CUDA_COMPAT_INFO"
	.align	4
        /*0000*/ 	.byte	0x02, 0x09, 0x00, 0x00, 0x02, 0x02, 0x01, 0x00, 0x02, 0x05, 0x05, 0x00, 0x03, 0x07, 0x01, 0x01
        /*0010*/ 	.byte	0x02, 0x03, 0x00, 0x00, 0x02, 0x06, 0x01, 0x00, 0x04, 0x0b, 0x08, 0x00, 0x09, 0x00, 0x00, 0x00
        /*0020*/ 	.byte	0x00, 0x00, 0x00, 0x00


//--------------------- .nv.info.default_function_kernel --------------------------
	.section	.nv.info.default_function_kernel,"",@"SHT_CUDA_INFO"
	.sectionflags	@""
	.align	4


	//----- nvinfo : EIATTR_CUDA_API_VERSION
	.align		4
        /*0000*/ 	.byte	0x04, 0x37
        /*0002*/ 	.short	(.L_7 - .L_6)
.L_6:
        /*0004*/ 	.word	0x00000082


	//----- nvinfo : EIATTR_KPARAM_INFO
	.align		4
.L_7:
        /*0008*/ 	.byte	0x04, 0x17
        /*000a*/ 	.short	(.L_9 - .L_8)
.L_8:
        /*000c*/ 	.word	0x00000000
        /*0010*/ 	.short	0x0001
        /*0012*/ 	.short	0x0008
        /*0014*/ 	.byte	0x00, 0xf5, 0x21, 0x00


	//----- nvinfo : EIATTR_KPARAM_INFO
	.align		4
.L_9:
        /*0018*/ 	.byte	0x04, 0x17
        /*001a*/ 	.short	(.L_11 - .L_10)
.L_10:
        /*001c*/ 	.word	0x00000000
        /*0020*/ 	.short	0x0000
        /*0022*/ 	.short	0x0000
        /*0024*/ 	.byte	0x00, 0xf5, 0x21, 0x00


	//----- nvinfo : EIATTR_SPARSE_MMA_MASK
	.align		4
.L_11:
        /*0028*/ 	.byte	0x03, 0x50
        /*002a*/ 	.short	0x0000


	//----- nvinfo : EIATTR_MAXREG_COUNT
	.align		4
        /*002c*/ 	.byte	0x03, 0x1b
        /*002e*/ 	.short	0x00ff


	//----- nvinfo : EIATTR_MERCURY_ISA_VERSION
	.align		4
        /*0030*/ 	.byte	0x03, 0x5f
        /*0032*/ 	.short	0x0101


	//----- nvinfo : EIATTR_VRC_CTA_INIT_COUNT
	.align		4
        /*0034*/ 	.byte	0x02, 0x4a
	.zero		1
	.zero		1


	//----- nvinfo : EIATTR_EXIT_INSTR_OFFSETS
	.align		4
        /*0038*/ 	.byte	0x04, 0x1c
        /*003a*/ 	.short	(.L_13 - .L_12)


	//   ....[0]....
.L_12:
        /*003c*/ 	.word	0x000001b0


	//----- nvinfo : EIATTR_MAX_THREADS
	.align		4
.L_13:
        /*0040*/ 	.byte	0x04, 0x05
        /*0042*/ 	.short	(.L_15 - .L_14)
.L_14:
        /*0044*/ 	.word	0x00000020
        /*0048*/ 	.word	0x00000001
        /*004c*/ 	.word	0x00000001


	//----- nvinfo : EIATTR_CBANK_PARAM_SIZE
	.align		4
.L_15:
        /*0050*/ 	.byte	0x03, 0x19
        /*0052*/ 	.short	0x0010


	//----- nvinfo : EIATTR_PARAM_CBANK
	.align		4
        /*0054*/ 	.byte	0x04, 0x0a
        /*0056*/ 	.short	(.L_17 - .L_16)
	.align		4
.L_16:
        /*0058*/ 	.word	index@(.nv.constant0.default_function_kernel)
        /*005c*/ 	.short	0x0380
        /*005e*/ 	.short	0x0010


	//----- nvinfo : EIATTR_SW_WAR
	.align		4
.L_17:
        /*0060*/ 	.byte	0x04, 0x36
        /*0062*/ 	.short	(.L_19 - .L_18)
.L_18:
        /*0064*/ 	.word	0x00000008
.L_19:


//--------------------- .nv.callgraph             --------------------------
	.section	.nv.callgraph,"",@"SHT_CUDA_CALLGRAPH"
	.align	4
	.sectionentsize	8
	.align		4
        /*0000*/ 	.word	0x00000000
	.align		4
        /*0004*/ 	.word	0xffffffff
	.align		4
        /*0008*/ 	.word	0x00000000
	.align		4
        /*000c*/ 	.word	0xfffffffe
	.align		4
        /*0010*/ 	.word	0x00000000
	.align		4
        /*0014*/ 	.word	0xfffffffd
	.align		4
        /*0018*/ 	.word	0x00000000
	.align		4
        /*001c*/ 	.word	0xfffffffc


//--------------------- .text.default_function_kernel --------------------------
	.section	.text.default_function_kernel,"ax",@progbits
	.align	128
        .global         default_function_kernel
        .type           default_function_kernel,@function
        .size           default_function_kernel,(.L_x_1 - default_function_kernel)
        .other          default_function_kernel,@"STO_CUDA_ENTRY STV_DEFAULT"
default_function_kernel:
.text.default_function_kernel:
[----:B------:R-:W-:Y:S01]  /*0000*/  LDC R1, c[0x0][0x37c] ;  /* 0x0000df00ff017b82 */ /* 0x000fe20000000800 */
[----:B------:R-:W0:Y:S07]  /*0010*/  S2R R11, SR_TID.X ;  /* 0x00000000000b7919 */ /* 0x000e2e0000002100 */
[----:B------:R-:W1:Y:S01]  /*0020*/  LDC.64 R4, c[0x0][0x380] ;  /* 0x0000e000ff047b82 */ /* 0x000e620000000a00 */
[----:B------:R-:W2:Y:S01]  /*0030*/  LDCU.64 UR4, c[0x0][0x358] ;  /* 0x00006b00ff0477ac */ /* 0x000ea20008000a00 */
[----:B------:R-:W-:Y:S01]  /*0040*/  IMAD.MOV.U32 R6, RZ, RZ, -0x800003 ;  /* 0xff7ffffdff067424 */ /* 0x000fe200078e00ff */
[----:B------:R-:W3:Y:S01]  /*0050*/  S2R R7, SR_CTAID.X ;  /* 0x0000000000077919 */ /* 0x000ee20000002500 */
[----:B------:R-:W-:Y:S01]  /*0060*/  IMAD.MOV.U32 R8, RZ, RZ, -0x800003 ;  /* 0xff7ffffdff087424 */ /* 0x000fe200078e00ff */
[----:B0-----:R-:W-:-:S02]  /*0070*/  SHF.R.U32.HI R0, RZ, 0x2, R11 ;  /* 0x00000002ff007819 */ /* 0x001fc4000001160b */
[C---:B------:R-:W-:Y:S02]  /*0080*/  LOP3.LUT P0, RZ, R11.reuse, 0x3, RZ, 0xc0, !PT ;  /* 0x000000030bff7812 */ /* 0x040fe4000780c0ff */
[----:B------:R-:W-:Y:S01]  /*0090*/  LOP3.LUT R2, R11, 0x3, RZ, 0xc0, !PT ;  /* 0x000000030b027812 */ /* 0x000fe200078ec0ff */
[----:B---3--:R-:W-:Y:S02]  /*00a0*/  IMAD R3, R7, 0x8, R0 ;  /* 0x0000000807037824 */ /* 0x008fe400078e0200 */
[----:B------:R-:W-:Y:S01]  /*00b0*/  IMAD.SHL.U32 R0, R11, 0x2, RZ ;  /* 0x000000020b007824 */ /* 0x000fe200078e00ff */
[----:B------:R-:W-:Y:S01]  /*00c0*/  ISETP.NE.AND P1, PT, R2, 0x3, PT ;  /* 0x000000030200780c */ /* 0x000fe20003f25270 */
[----:B------:R-:W-:-:S03]  /*00d0*/  IMAD R3, R3, 0x7, RZ ;  /* 0x0000000703037824 */ /* 0x000fc600078e02ff */
[----:B------:R-:W-:-:S04]  /*00e0*/  LOP3.LUT R0, R0, 0x6, RZ, 0xc0, !PT ;  /* 0x0000000600007812 */ /* 0x000fc800078ec0ff */
[----:B------:R-:W-:-:S05]  /*00f0*/  IADD3 R3, PT, PT, R3, -0x1, R0 ;  /* 0xffffffff03037810 */ /* 0x000fca0007ffe000 */
[----:B-1----:R-:W-:Y:S02]  /*0100*/  IMAD.WIDE R4, R3, 0x4, R4 ;  /* 0x0000000403047825 */ /* 0x002fe400078e0204 */
[----:B------:R-:W0:Y:S03]  /*0110*/  LDC.64 R2, c[0x0][0x388] ;  /* 0x0000e200ff027b82 */ /* 0x000e260000000a00 */
[----:B--2---:R-:W2:Y:S04]  /*0120*/  @P0 LDG.E.CONSTANT R6, desc[UR4][R4.64] ;  /* 0x0000000404060981 */ /* 0x004ea8000c1e9900 */
[----:B------:R-:W2:Y:S04]  /*0130*/  LDG.E.CONSTANT R9, desc[UR4][R4.64+0x4] ;  /* 0x0000040404097981 */ /* 0x000ea8000c1e9900 */
[----:B------:R-:W3:Y:S01]  /*0140*/  @P1 LDG.E.CONSTANT R8, desc[UR4][R4.64+0x8] ;  /* 0x0000080404081981 */ /* 0x000ee2000c1e9900 */
[----:B------:R-:W-:-:S05]  /*0150*/  IMAD.SHL.U32 R0, R7, 0x20, RZ ;  /* 0x0000002007007824 */ /* 0x000fca00078e00ff */
[----:B------:R-:W-:-:S05]  /*0160*/  LOP3.LUT R7, R0, R11, RZ, 0xfc, !PT ;  /* 0x0000000b00077212 */ /* 0x000fca00078efcff */
[----:B0-----:R-:W-:Y:S01]  /*0170*/  IMAD.WIDE.U32 R2, R7, 0x4, R2 ;  /* 0x0000000407027825 */ /* 0x001fe200078e0002 */
[----:B--2---:R-:W-:-:S04]  /*0180*/  FMNMX3 R9, R6, -3.40282306073709652508e+38, R9, !PT ;  /* 0xff7ffffd06097876 */ /* 0x004fc80007800009 */
[----:B---3--:R-:W-:-:S05]  /*0190*/  FMNMX R7, R9, R8, !PT ;  /* 0x0000000809077209 */ /* 0x008fca0007800000 */
[----:B------:R-:W-:Y:S01]  /*01a0*/  STG.E desc[UR4][R2.64], R7 ;  /* 0x0000000702007986 */ /* 0x000fe2000c101904 */
[----:B------:R-:W-:Y:S05]  /*01b0*/  EXIT ;  /* 0x000000000000794d */ /* 0x000fea0003800000 */
.L_x_0:
[----:B------:R-:W-:-:S00]  /*01c0*/  BRA `(.L_x_0) ;  /* 0xfffffffc00fc7947 */ /* 0x000fc0000383ffff */
[----:B------:R-:W-:-:S00]  /*01d0*/  NOP ;  /* 0x0000000000007918 */ /* 0x000fc00000000000 */
        /* <DEDUP_REMOVED lines=10> */
.L_x_1:


//--------------------- .nv.shared.reserved.0     --------------------------
	.section	.nv.shared.reserved.0,"aw",@nobits
	.weak		__nv_reservedSMEM_offset_0_alias
	.size		__nv_reservedSMEM_offset_0_alias, 0, 64
	.other		__nv_reservedSMEM_offset_0_alias,@"STO_CUDA_RESERVED_SHARED STV_DEFAULT"
__nv_reservedSMEM_offset_0_alias:
	.zero		0
	.zero		64


//--------------------- .nv.constant0.default_function_kernel --------------------------
	.section	.nv.constant0.default_function_kernel,"a",@progbits
	.sectionflags	@""
	.align	4
.nv.constant0.default_function_kernel:
	.zero		912


//--------------------- SYMBOLS --------------------------

	.type		.nv.reservedSmem.offset0,@object
	.size		.nv.reservedSmem.offset0,0x4
